	.headerflags	@"EF_CUDA_TEXMODE_UNIFIED EF_CUDA_64BIT_ADDRESS EF_CUDA_ACCELERATORS EF_CUDA_SM90 EF_CUDA_VIRTUAL_SM(EF_CUDA_SM90)"
	.elftype	@"ET_EXEC"


//--------------------- .nv.info                  --------------------------
	.section	.nv.info,"",@"SHT_CUDA_INFO"
	.align	4


	//----- nvinfo : EIATTR_REGCOUNT
	.align		4
        /*0000*/ 	.byte	0x04, 0x2f
        /*0002*/ 	.short	(.L_3 - .L_2)
	.align		4
.L_2:
        /*0004*/ 	.word	index@(triton_poi_fused__native_batch_norm_legit_no_training_add_convolution_relu_10)
        /*0008*/ 	.word	0x00000020


	//----- nvinfo : EIATTR_MIN_STACK_SIZE
	.align		4
.L_3:
        /*000c*/ 	.byte	0x04, 0x12
        /*000e*/ 	.short	(.L_5 - .L_4)
	.align		4
.L_4:
        /*0010*/ 	.word	index@(triton_poi_fused__native_batch_norm_legit_no_training_add_convolution_relu_10)
        /*0014*/ 	.word	0x00000000


	//----- nvinfo : EIATTR_FRAME_SIZE
	.align		4
.L_5:
        /*0018*/ 	.byte	0x04, 0x11
        /*001a*/ 	.short	(.L_7 - .L_6)
	.align		4
.L_6:
        /*001c*/ 	.word	index@(triton_poi_fused__native_batch_norm_legit_no_training_add_convolution_relu_10)
        /*0020*/ 	.word	0x00000000


	//----- nvinfo : EIATTR_MIN_STACK_SIZE
	.align		4
.L_7:
        /*0024*/ 	.byte	0x04, 0x12
        /*0026*/ 	.short	(.L_9 - .L_8)
	.align		4
.L_8:
        /*0028*/ 	.word	index@(triton_poi_fused__native_batch_norm_legit_no_training_add_convolution_relu_10)
        /*002c*/ 	.word	0x00000000
.L_9:


//--------------------- .nv.info.triton_poi_fused__native_batch_norm_legit_no_training_add_convolution_relu_10 --------------------------
	.section	.nv.info.triton_poi_fused__native_batch_norm_legit_no_training_add_convolution_relu_10,"",@"SHT_CUDA_INFO"
	.sectionflags	@""
	.align	4


	//----- nvinfo : EIATTR_CUDA_API_VERSION
	.align		4
        /*0000*/ 	.byte	0x04, 0x37
        /*0002*/ 	.short	(.L_11 - .L_10)
.L_10:
        /*0004*/ 	.word	0x0000007c


	//----- nvinfo : EIATTR_KPARAM_INFO
	.align		4
.L_11:
        /*0008*/ 	.byte	0x04, 0x17
        /*000a*/ 	.short	(.L_13 - .L_12)
.L_12:
        /*000c*/ 	.word	0x00000000
        /*0010*/ 	.short	0x000d
        /*0012*/ 	.short	0x0068
        /*0014*/ 	.byte	0x00, 0xf0, 0x11, 0x00


	//----- nvinfo : EIATTR_KPARAM_INFO
	.align		4
.L_13:
        /*0018*/ 	.byte	0x04, 0x17
        /*001a*/ 	.short	(.L_15 - .L_14)
.L_14:
        /*001c*/ 	.word	0x00000000
        /*0020*/ 	.short	0x000c
        /*0022*/ 	.short	0x0060
        /*0024*/ 	.byte	0x00, 0xf4, 0x21, 0x00


	//----- nvinfo : EIATTR_KPARAM_INFO
	.align		4
.L_15:
        /*0028*/ 	.byte	0x04, 0x17
        /*002a*/ 	.short	(.L_17 - .L_16)
.L_16:
        /*002c*/ 	.word	0x00000000
        /*0030*/ 	.short	0x000b
        /*0032*/ 	.short	0x0058
        /*0034*/ 	.byte	0x00, 0xf4, 0x21, 0x00


	//----- nvinfo : EIATTR_KPARAM_INFO
	.align		4
.L_17:
        /*0038*/ 	.byte	0x04, 0x17
        /*003a*/ 	.short	(.L_19 - .L_18)
.L_18:
        /*003c*/ 	.word	0x00000000
        /*0040*/ 	.short	0x000a
        /*0042*/ 	.short	0x0050
        /*0044*/ 	.byte	0x00, 0xf4, 0x21, 0x00


	//----- nvinfo : EIATTR_KPARAM_INFO
	.align		4
.L_19:
        /*0048*/ 	.byte	0x04, 0x17
        /*004a*/ 	.short	(.L_21 - .L_20)
.L_20:
        /*004c*/ 	.word	0x00000000
        /*0050*/ 	.short	0x0009
        /*0052*/ 	.short	0x0048
        /*0054*/ 	.byte	0x00, 0xf4, 0x21, 0x00


	//----- nvinfo : EIATTR_KPARAM_INFO
	.align		4
.L_21:
        /*0058*/ 	.byte	0x04, 0x17
        /*005a*/ 	.short	(.L_23 - .L_22)
.L_22:
        /*005c*/ 	.word	0x00000000
        /*0060*/ 	.short	0x0008
        /*0062*/ 	.short	0x0040
        /*0064*/ 	.byte	0x00, 0xf4, 0x21, 0x00


	//----- nvinfo : EIATTR_KPARAM_INFO
	.align		4
.L_23:
        /*0068*/ 	.byte	0x04, 0x17
        /*006a*/ 	.short	(.L_25 - .L_24)
.L_24:
        /*006c*/ 	.word	0x00000000
        /*0070*/ 	.short	0x0007
        /*0072*/ 	.short	0x0038
        /*0074*/ 	.byte	0x00, 0xf4, 0x21, 0x00


	//----- nvinfo : EIATTR_KPARAM_INFO
	.align		4
.L_25:
        /*0078*/ 	.byte	0x04, 0x17
        /*007a*/ 	.short	(.L_27 - .L_26)
.L_26:
        /*007c*/ 	.word	0x00000000
        /*0080*/ 	.short	0x0006
        /*0082*/ 	.short	0x0030
        /*0084*/ 	.byte	0x00, 0xf4, 0x21, 0x00


	//----- nvinfo : EIATTR_KPARAM_INFO
	.align		4
.L_27:
        /*0088*/ 	.byte	0x04, 0x17
        /*008a*/ 	.short	(.L_29 - .L_28)
.L_28:
        /*008c*/ 	.word	0x00000000
        /*0090*/ 	.short	0x0005
        /*0092*/ 	.short	0x0028
        /*0094*/ 	.byte	0x00, 0xf4, 0x21, 0x00


	//----- nvinfo : EIATTR_KPARAM_INFO
	.align		4
.L_29:
        /*0098*/ 	.byte	0x04, 0x17
        /*009a*/ 	.short	(.L_31 - .L_30)
.L_30:
        /*009c*/ 	.word	0x00000000
        /*00a0*/ 	.short	0x0004
        /*00a2*/ 	.short	0x0020
        /*00a4*/ 	.byte	0x00, 0xf4, 0x21, 0x00


	//----- nvinfo : EIATTR_KPARAM_INFO
	.align		4
.L_31:
        /*00a8*/ 	.byte	0x04, 0x17
        /*00aa*/ 	.short	(.L_33 - .L_32)
.L_32:
        /*00ac*/ 	.word	0x00000000
        /*00b0*/ 	.short	0x0003
        /*00b2*/ 	.short	0x0018
        /*00b4*/ 	.byte	0x00, 0xf4, 0x21, 0x00


	//----- nvinfo : EIATTR_KPARAM_INFO
	.align		4
.L_33:
        /*00b8*/ 	.byte	0x04, 0x17
        /*00ba*/ 	.short	(.L_35 - .L_34)
.L_34:
        /*00bc*/ 	.word	0x00000000
        /*00c0*/ 	.short	0x0002
        /*00c2*/ 	.short	0x0010
        /*00c4*/ 	.byte	0x00, 0xf4, 0x21, 0x00


	//----- nvinfo : EIATTR_KPARAM_INFO
	.align		4
.L_35:
        /*00c8*/ 	.byte	0x04, 0x17
        /*00ca*/ 	.short	(.L_37 - .L_36)
.L_36:
        /*00cc*/ 	.word	0x00000000
        /*00d0*/ 	.short	0x0001
        /*00d2*/ 	.short	0x0008
        /*00d4*/ 	.byte	0x00, 0xf4, 0x21, 0x00


	//----- nvinfo : EIATTR_KPARAM_INFO
	.align		4
.L_37:
        /*00d8*/ 	.byte	0x04, 0x17
        /*00da*/ 	.short	(.L_39 - .L_38)
.L_38:
        /*00dc*/ 	.word	0x00000000
        /*00e0*/ 	.short	0x0000
        /*00e2*/ 	.short	0x0000
        /*00e4*/ 	.byte	0x00, 0xf4, 0x21, 0x00


	//----- nvinfo : EIATTR_SPARSE_MMA_MASK
	.align		4
.L_39:
        /*00e8*/ 	.byte	0x03, 0x50
        /*00ea*/ 	.short	0x0000


	//----- nvinfo : EIATTR_MAXREG_COUNT
	.align		4
        /*00ec*/ 	.byte	0x03, 0x1b
        /*00ee*/ 	.short	0x00ff


	//----- nvinfo : EIATTR_EXIT_INSTR_OFFSETS
	.align		4
        /*00f0*/ 	.byte	0x04, 0x1c
        /*00f2*/ 	.short	(.L_41 - .L_40)


	//   ....[0]....
.L_40:
        /*00f4*/ 	.word	0x00000780


	//----- nvinfo : EIATTR_REQNTID
	.align		4
.L_41:
        /*00f8*/ 	.byte	0x04, 0x10
        /*00fa*/ 	.short	(.L_43 - .L_42)
.L_42:
        /*00fc*/ 	.word	0x00000080
        /*0100*/ 	.word	0x00000001
        /*0104*/ 	.word	0x00000001


	//----- nvinfo : EIATTR_CBANK_PARAM_SIZE
	.align		4
.L_43:
        /*0108*/ 	.byte	0x03, 0x19
        /*010a*/ 	.short	0x006c


	//----- nvinfo : EIATTR_PARAM_CBANK
	.align		4
        /*010c*/ 	.byte	0x04, 0x0a
        /*010e*/ 	.short	(.L_45 - .L_44)
	.align		4
.L_44:
        /*0110*/ 	.word	index@(.nv.constant0.triton_poi_fused__native_batch_norm_legit_no_training_add_convolution_relu_10)
        /*0114*/ 	.short	0x0210
        /*0116*/ 	.short	0x006c


	//----- nvinfo : EIATTR_SW_WAR
	.align		4
.L_45:
        /*0118*/ 	.byte	0x04, 0x36
        /*011a*/ 	.short	(.L_47 - .L_46)
.L_46:
        /*011c*/ 	.word	0x00000008
.L_47:


//--------------------- .nv.callgraph             --------------------------
	.section	.nv.callgraph,"",@"SHT_CUDA_CALLGRAPH"
	.align	4
	.sectionentsize	8
	.align		4
        /*0000*/ 	.word	0x00000000
	.align		4
        /*0004*/ 	.word	0xffffffff
	.align		4
        /*0008*/ 	.word	0x00000000
	.align		4
        /*000c*/ 	.word	0xfffffffe
	.align		4
        /*0010*/ 	.word	0x00000000
	.align		4
        /*0014*/ 	.word	0xfffffffd
	.align		4
        /*0018*/ 	.word	0x00000000
	.align		4
        /*001c*/ 	.word	0xfffffffc


//--------------------- .nv.constant4             --------------------------
	.section	.nv.constant4,"a",@progbits
	.align	8
	.align		8
.nv.constant4:
        /*0000*/ 	.dword	_$_str
	.align		8
        /*0008*/ 	.dword	_$_str_$_2


//--------------------- .text.triton_poi_fused__native_batch_norm_legit_no_training_add_convolution_relu_10 --------------------------
	.section	.text.triton_poi_fused__native_batch_norm_legit_no_training_add_convolution_relu_10,"ax",@progbits
	.align	128
        .global         triton_poi_fused__native_batch_norm_legit_no_training_add_convolution_relu_10
        .type           triton_poi_fused__native_batch_norm_legit_no_training_add_convolution_relu_10,@function
        .size           triton_poi_fused__native_batch_norm_legit_no_training_add_convolution_relu_10,(.L_x_1 - triton_poi_fused__native_batch_norm_legit_no_training_add_convolution_relu_10)
        .other          triton_poi_fused__native_batch_norm_legit_no_training_add_convolution_relu_10,@"STO_CUDA_ENTRY STV_DEFAULT"
triton_poi_fused__native_batch_norm_legit_no_training_add_convolution_relu_10:
.text.triton_poi_fused__native_batch_norm_legit_no_training_add_convolution_relu_10:
[----:B------:R-:W-:Y:S01]  /*0000*/  LDC R1, c[0x0][0x28] ;  /* 0x00000a00ff017b82 */ /* 0x000fe20000000800 */
[----:B------:R-:W1:Y:S07]  /*0010*/  S2R R0, SR_TID.X ;  /* 0x0000000000007919 */ /* 0x000e6e0000002100 */
[----:B------:R-:W2:Y:S01]  /*0020*/  LDC.64 R6, c[0x0][0x240] ;  /* 0x00009000ff067b82 */ /* 0x000ea20000000a00 */
[----:B------:R-:W-:Y:S01]  /*0030*/  ULDC.64 UR4, c[0x0][0x208] ;  /* 0x0000820000047ab9 */ /* 0x000fe20000000a00 */
[----:B------:R-:W3:Y:S06]  /*0040*/  S2R R5, SR_CTAID.X ;  /* 0x0000000000057919 */ /* 0x000eec0000002500 */
[----:B------:R-:W4:Y:S08]  /*0050*/  LDC.64 R10, c[0x0][0x230] ;  /* 0x00008c00ff0a7b82 */ /* 0x000f300000000a00 */
[----:B------:R-:W5:Y:S08]  /*0060*/  LDC.64 R12, c[0x0][0x218] ;  /* 0x00008600ff0c7b82 */ /* 0x000f700000000a00 */
[----:B------:R-:W4:Y:S01]  /*0070*/  LDC.64 R14, c[0x0][0x228] ;  /* 0x00008a00ff0e7b82 */ /* 0x000f220000000a00 */
[----:B-1----:R-:W-:-:S07]  /*0080*/  SHF.L.U32 R0, R0, 0x1, RZ ;  /* 0x0000000100007819 */ /* 0x002fce00000006ff */
[----:B------:R-:W1:Y:S01]  /*0090*/  LDC.64 R8, c[0x0][0x210] ;  /* 0x00008400ff087b82 */ /* 0x000e620000000a00 */
[----:B---3--:R-:W-:Y:S02]  /*00a0*/  SHF.R.S32.HI R3, RZ, 0x17, R5 ;  /* 0x00000017ff037819 */ /* 0x008fe40000011405 */
[----:B------:R-:W-:Y:S02]  /*00b0*/  LOP3.LUT R0, R0, 0xfe, RZ, 0xc0, !PT ;  /* 0x000000fe00007812 */ /* 0x000fe400078ec0ff */
[----:B------:R-:W-:-:S03]  /*00c0*/  SGXT R3, R3, 0x1 ;  /* 0x000000010303781a */ /* 0x000fc60000000200 */
[----:B------:R-:W3:Y:S01]  /*00d0*/  LDC.64 R28, c[0x0][0x268] ;  /* 0x00009a00ff1c7b82 */ /* 0x000ee20000000a00 */
[----:B------:R-:W-:-:S04]  /*00e0*/  LEA R0, R5, R0, 0x8 ;  /* 0x0000000005007211 */ /* 0x000fc800078e40ff */
[----:B------:R-:W-:-:S03]  /*00f0*/  LEA.HI R4, R3, R0, RZ, 0x6 ;  /* 0x0000000003047211 */ /* 0x000fc600078f30ff */
[----:B------:R-:W1:Y:S01]  /*0100*/  LDC.64 R2, c[0x0][0x260] ;  /* 0x00009800ff027b82 */ /* 0x000e620000000a00 */
[----:B------:R-:W-:-:S04]  /*0110*/  LOP3.LUT R5, R4, 0xffffffc0, RZ, 0xc0, !PT ;  /* 0xffffffc004057812 */ /* 0x000fc800078ec0ff */
[----:B------:R-:W-:-:S03]  /*0120*/  IADD3 R26, R0, -R5, RZ ;  /* 0x80000005001a7210 */ /* 0x000fc60007ffe0ff */
[----:B------:R-:W3:Y:S02]  /*0130*/  LDC.64 R4, c[0x0][0x258] ;  /* 0x00009600ff047b82 */ /* 0x000ee40000000a00 */
[----:B--2---:R-:W-:-:S06]  /*0140*/  IMAD.WIDE R6, R26, 0x4, R6 ;  /* 0x000000041a067825 */ /* 0x004fcc00078e0206 */
[----:B------:R-:W2:Y:S01]  /*0150*/  LDG.E.EL.64 R6, desc[UR4][R6.64] ;  /* 0x0000000406067981 */ /* 0x000ea2000c2e1b00 */
[----:B01----:R-:W-:-:S06]  /*0160*/  IMAD.WIDE R2, R26, 0x4, R2 ;  /* 0x000000041a027825 */ /* 0x003fcc00078e0202 */
[----:B------:R-:W2:Y:S01]  /*0170*/  LDG.E.EL.64 R2, desc[UR4][R2.64] ;  /* 0x0000000402027981 */ /* 0x000ea2000c2e1b00 */
[----:B----4-:R-:W-:-:S04]  /*0180*/  IMAD.WIDE R10, R26, 0x4, R10 ;  /* 0x000000041a0a7825 */ /* 0x010fc800078e020a */
[----:B-----5:R-:W-:Y:S02]  /*0190*/  IMAD.WIDE R12, R0, 0x4, R12 ;  /* 0x00000004000c7825 */ /* 0x020fe400078e020c */
[----:B------:R-:W4:Y:S02]  /*01a0*/  LDG.E.EL.64 R10, desc[UR4][R10.64] ;  /* 0x000000040a0a7981 */ /* 0x000f24000c2e1b00 */
[----:B------:R-:W-:Y:S02]  /*01b0*/  IMAD.WIDE R14, R26, 0x4, R14 ;  /* 0x000000041a0e7825 */ /* 0x000fe400078e020e */
[----:B------:R-:W4:Y:S02]  /*01c0*/  LDG.E.64 R16, desc[UR4][R12.64] ;  /* 0x000000040c107981 */ /* 0x000f24000c1e1b00 */
[----:B------:R-:W-:Y:S02]  /*01d0*/  IMAD.WIDE R8, R0, 0x4, R8 ;  /* 0x0000000400087825 */ /* 0x000fe400078e0208 */
[----:B------:R-:W5:Y:S02]  /*01e0*/  LDG.E.EL.64 R14, desc[UR4][R14.64] ;  /* 0x000000040e0e7981 */ /* 0x000f64000c2e1b00 */
[----:B---3--:R-:W-:-:S02]  /*01f0*/  IMAD.WIDE R4, R26, 0x4, R4 ;  /* 0x000000041a047825 */ /* 0x008fc400078e0204 */
[----:B------:R-:W5:Y:S04]  /*0200*/  LDG.E.64 R20, desc[UR4][R8.64] ;  /* 0x0000000408147981 */ /* 0x000f68000c1e1b00 */
[----:B------:R-:W3:Y:S01]  /*0210*/  LDG.E.EL.64 R4, desc[UR4][R4.64] ;  /* 0x0000000404047981 */ /* 0x000ee2000c2e1b00 */
[----:B--2---:R-:W-:-:S04]  /*0220*/  FADD R6, R6, 9.9999997473787516356e-06 ;  /* 0x3727c5ac06067421 */ /* 0x004fc80000000000 */
[----:B------:R-:W0:Y:S01]  /*0230*/  MUFU.SQRT R18, R6 ;  /* 0x0000000600127308 */ /* 0x000e220000002000 */
[----:B------:R-:W-:-:S07]  /*0240*/  FADD R2, R2, 9.9999997473787516356e-06 ;  /* 0x3727c5ac02027421 */ /* 0x000fce0000000000 */
[----:B------:R-:W1:Y:S01]  /*0250*/  MUFU.SQRT R24, R2 ;  /* 0x0000000200187308 */ /* 0x000e620000002000 */
[----:B------:R-:W-:Y:S01]  /*0260*/  FADD R19, R3, 9.9999997473787516356e-06 ;  /* 0x3727c5ac03137421 */ /* 0x000fe20000000000 */
[C---:B0-----:R-:W-:Y:S02]  /*0270*/  FSETP.GT.AND P0, PT, R18.reuse, 8.50705917302346158658e+37, PT ;  /* 0x7e8000001200780b */ /* 0x041fe40003f04000 */
[----:B------:R-:W-:-:S04]  /*0280*/  FSETP.GEU.AND P3, PT, R18, 1.175494350822287508e-38, PT ;  /* 0x008000001200780b */ /* 0x000fc80003f6e000 */
[----:B------:R-:W0:Y:S01]  /*0290*/  MUFU.SQRT R25, R19 ;  /* 0x0000001300197308 */ /* 0x000e220000002000 */
[----:B-1----:R-:W-:-:S06]  /*02a0*/  FSETP.GT.AND P1, PT, R24, 8.50705917302346158658e+37, PT ;  /* 0x7e8000001800780b */ /* 0x002fcc0003f24000 */
[----:B------:R-:W-:Y:S01]  /*02b0*/  @P0 FMUL R18, R18, 0.25 ;  /* 0x3e80000012120820 */ /* 0x000fe20000400000 */
[----:B------:R-:W-:Y:S01]  /*02c0*/  FSETP.GEU.AND P4, PT, R24, 1.175494350822287508e-38, PT ;  /* 0x008000001800780b */ /* 0x000fe20003f8e000 */
[----:B------:R-:W-:Y:S02]  /*02d0*/  HFMA2.MMA R2, -RZ, RZ, 1.625, 0 ;  /* 0x3e800000ff027435 */ /* 0x000fe400000001ff */
[----:B------:R-:W-:Y:S01]  /*02e0*/  @!P3 FMUL R18, R18, 16777216 ;  /* 0x4b8000001212b820 */ /* 0x000fe20000400000 */
[----:B0-----:R-:W-:-:S03]  /*02f0*/  FSETP.GT.AND P2, PT, R25, 8.50705917302346158658e+37, PT ;  /* 0x7e8000001900780b */ /* 0x001fc60003f44000 */
[----:B------:R-:W0:Y:S01]  /*0300*/  MUFU.RCP R3, R18 ;  /* 0x0000001200037308 */ /* 0x000e220000001000 */
[----:B------:R-:W-:Y:S01]  /*0310*/  FSETP.GEU.AND P5, PT, R25, 1.175494350822287508e-38, PT ;  /* 0x008000001900780b */ /* 0x000fe20003fae000 */
[----:B------:R-:W-:Y:S02]  /*0320*/  @P1 FMUL R24, R24, 0.25 ;  /* 0x3e80000018181820 */ /* 0x000fe40000400000 */
[----:B------:R-:W-:Y:S02]  /*0330*/  FSEL R22, R2, 1, P0 ;  /* 0x3f80000002167808 */ /* 0x000fe40000000000 */
[----:B------:R-:W-:-:S03]  /*0340*/  @!P4 FMUL R24, R24, 16777216 ;  /* 0x4b8000001818c820 */ /* 0x000fc60000400000 */
[----:B------:R-:W-:Y:S01]  /*0350*/  @!P3 FMUL R22, R22, 16777216 ;  /* 0x4b8000001616b820 */ /* 0x000fe20000400000 */
[----:B------:R-:W-:Y:S01]  /*0360*/  @P2 FMUL R25, R25, 0.25 ;  /* 0x3e80000019192820 */ /* 0x000fe20000400000 */
[----:B------:R-:W1:Y:S01]  /*0370*/  MUFU.RCP R6, R24 ;  /* 0x0000001800067308 */ /* 0x000e620000001000 */
[----:B------:R-:W-:Y:S02]  /*0380*/  FSEL R19, R2, 1, P1 ;  /* 0x3f80000002137808 */ /* 0x000fe40000800000 */
[----:B------:R-:W-:Y:S01]  /*0390*/  @!P5 FMUL R25, R25, 16777216 ;  /* 0x4b8000001919d820 */ /* 0x000fe20000400000 */
[----:B0-----:R-:W-:Y:S01]  /*03a0*/  FMUL R3, R3, R22 ;  /* 0x0000001603037220 */ /* 0x001fe20000400000 */
[----:B----4-:R-:W-:Y:S01]  /*03b0*/  FADD R11, R17, R11 ;  /* 0x0000000b110b7221 */ /* 0x010fe20000000000 */
[----:B------:R-:W-:Y:S02]  /*03c0*/  FADD R10, R16, R10 ;  /* 0x0000000a100a7221 */ /* 0x000fe40000000000 */
[----:B------:R-:W0:Y:S01]  /*03d0*/  MUFU.RCP R22, R25 ;  /* 0x0000001900167308 */ /* 0x000e220000001000 */
[----:B------:R-:W-:Y:S01]  /*03e0*/  @!P4 FMUL R19, R19, 16777216 ;  /* 0x4b8000001313c820 */ /* 0x000fe20000400000 */
[----:B------:R-:W2:Y:S01]  /*03f0*/  LDC.64 R16, c[0x0][0x270] ;  /* 0x00009c00ff107b82 */ /* 0x000ea20000000a00 */
[----:B------:R-:W-:Y:S01]  /*0400*/  FSEL R23, R2, 1, P2 ;  /* 0x3f80000002177808 */ /* 0x000fe20001000000 */
[----:B-----5:R-:W-:Y:S01]  /*0410*/  FADD R14, R20, R14 ;  /* 0x0000000e140e7221 */ /* 0x020fe20000000000 */
[----:B-1----:R-:W-:-:S03]  /*0420*/  FMUL R6, R6, R19 ;  /* 0x0000001306067220 */ /* 0x002fc60000400000 */
[----:B------:R-:W-:Y:S02]  /*0430*/  @!P5 FMUL R23, R23, 16777216 ;  /* 0x4b8000001717d820 */ /* 0x000fe40000400000 */
[----:B------:R-:W1:Y:S01]  /*0440*/  LDC.64 R18, c[0x0][0x238] ;  /* 0x00008e00ff127b82 */ /* 0x000e620000000a00 */
[----:B---3--:R-:W-:Y:S01]  /*0450*/  FADD R27, -R4, R14 ;  /* 0x0000000e041b7221 */ /* 0x008fe20000000100 */
[----:B0-----:R-:W-:-:S06]  /*0460*/  FMUL R4, R22, R23 ;  /* 0x0000001716047220 */ /* 0x001fcc0000400000 */
[----:B------:R-:W0:Y:S08]  /*0470*/  LDC.64 R22, c[0x0][0x248] ;  /* 0x00009200ff167b82 */ /* 0x000e300000000a00 */
[----:B------:R-:W3:Y:S01]  /*0480*/  LDC.64 R24, c[0x0][0x250] ;  /* 0x00009400ff187b82 */ /* 0x000ee20000000a00 */
[----:B------:R-:W-:Y:S01]  /*0490*/  FADD R15, R21, R15 ;  /* 0x0000000f150f7221 */ /* 0x000fe20000000000 */
[----:B------:R-:W-:-:S04]  /*04a0*/  IMAD.WIDE R20, R26, 0x4, R28 ;  /* 0x000000041a147825 */ /* 0x000fc800078e021c */
[C---:B--2---:R-:W-:Y:S02]  /*04b0*/  IMAD.WIDE R16, R26.reuse, 0x4, R16 ;  /* 0x000000041a107825 */ /* 0x044fe400078e0210 */
[----:B------:R-:W2:Y:S02]  /*04c0*/  LDG.E.EL.64 R20, desc[UR4][R20.64] ;  /* 0x0000000414147981 */ /* 0x000ea4000c2e1b00 */
[C---:B-1----:R-:W-:Y:S02]  /*04d0*/  IMAD.WIDE R18, R26.reuse, 0x4, R18 ;  /* 0x000000041a127825 */ /* 0x042fe400078e0212 */
[----:B------:R-:W2:Y:S04]  /*04e0*/  LDG.E.EL.64 R16, desc[UR4][R16.64] ;  /* 0x0000000410107981 */ /* 0x000ea8000c2e1b00 */
[----:B------:R-:W4:Y:S01]  /*04f0*/  LDG.E.EL.64 R18, desc[UR4][R18.64] ;  /* 0x0000000412127981 */ /* 0x000f22000c2e1b00 */
[----:B0-----:R-:W-:-:S06]  /*0500*/  IMAD.WIDE R22, R26, 0x4, R22 ;  /* 0x000000041a167825 */ /* 0x001fcc00078e0216 */
[----:B------:R-:W5:Y:S01]  /*0510*/  LDG.E.EL.64 R22, desc[UR4][R22.64] ;  /* 0x0000000416167981 */ /* 0x000f62000c2e1b00 */
[----:B---3--:R-:W-:-:S06]  /*0520*/  IMAD.WIDE R24, R26, 0x4, R24 ;  /* 0x000000041a187825 */ /* 0x008fcc00078e0218 */
[----:B------:R-:W5:Y:S01]  /*0530*/  LDG.E.EL.64 R24, desc[UR4][R24.64] ;  /* 0x0000000418187981 */ /* 0x000f62000c2e1b00 */
[----:B------:R-:W-:Y:S01]  /*0540*/  FMUL R6, R27, R6 ;  /* 0x000000061b067220 */ /* 0x000fe20000400000 */
[----:B------:R-:W-:-:S04]  /*0550*/  FADD R27, R7, 9.9999997473787516356e-06 ;  /* 0x3727c5ac071b7421 */ /* 0x000fc80000000000 */
[----:B------:R-:W0:Y:S02]  /*0560*/  MUFU.SQRT R26, R27 ;  /* 0x0000001b001a7308 */ /* 0x000e240000002000 */
[C---:B0-----:R-:W-:Y:S02]  /*0570*/  FSETP.GT.AND P0, PT, R26.reuse, 8.50705917302346158658e+37, PT ;  /* 0x7e8000001a00780b */ /* 0x041fe40003f04000 */
[----:B------:R-:W-:-:S11]  /*0580*/  FSETP.GEU.AND P1, PT, R26, 1.175494350822287508e-38, PT ;  /* 0x008000001a00780b */ /* 0x000fd60003f2e000 */
[----:B------:R-:W-:-:S04]  /*0590*/  @P0 FMUL R26, R26, 0.25 ;  /* 0x3e8000001a1a0820 */ /* 0x000fc80000400000 */
[----:B------:R-:W-:Y:S01]  /*05a0*/  @!P1 FMUL R26, R26, 16777216 ;  /* 0x4b8000001a1a9820 */ /* 0x000fe20000400000 */
[----:B------:R-:W-:-:S05]  /*05b0*/  FADD R29, -R5, R15 ;  /* 0x0000000f051d7221 */ /* 0x000fca0000000100 */
[----:B------:R-:W0:Y:S01]  /*05c0*/  MUFU.RCP R26, R26 ;  /* 0x0000001a001a7308 */ /* 0x000e220000001000 */
[----:B------:R-:W-:Y:S01]  /*05d0*/  FSEL R5, R2, 1, P0 ;  /* 0x3f80000002057808 */ /* 0x000fe20000000000 */
[----:B------:R-:W-:-:S04]  /*05e0*/  FMUL R4, R29, R4 ;  /* 0x000000041d047220 */ /* 0x000fc80000400000 */
[----:B------:R-:W-:-:S04]  /*05f0*/  @!P1 FMUL R5, R5, 16777216 ;  /* 0x4b80000005059820 */ /* 0x000fc80000400000 */
[----:B0-----:R-:W-:Y:S01]  /*0600*/  FMUL R5, R26, R5 ;  /* 0x000000051a057220 */ /* 0x001fe20000400000 */
[----:B------:R-:W-:Y:S04]  /*0610*/  STG.E.64 desc[UR4][R8.64], R14 ;  /* 0x0000000e08007986 */ /* 0x000fe8000c101b04 */
[----:B------:R-:W-:Y:S01]  /*0620*/  STG.E.64 desc[UR4][R12.64], R10 ;  /* 0x0000000a0c007986 */ /* 0x000fe2000c101b04 */
[----:B--2---:R-:W-:Y:S02]  /*0630*/  FFMA R16, R20, R6, R16 ;  /* 0x0000000614107223 */ /* 0x004fe40000000010 */
[----:B------:R-:W0:Y:S01]  /*0640*/  LDC.64 R6, c[0x0][0x220] ;  /* 0x00008800ff067b82 */ /* 0x000e220000000a00 */
[----:B------:R-:W-:Y:S01]  /*0650*/  FFMA R4, R21, R4, R17 ;  /* 0x0000000415047223 */ /* 0x000fe20000000011 */
[----:B----4-:R-:W-:Y:S01]  /*0660*/  FADD R18, -R18, R10 ;  /* 0x0000000a12127221 */ /* 0x010fe20000000100 */
[----:B------:R-:W-:Y:S01]  /*0670*/  FADD R2, -R19, R11 ;  /* 0x0000000b13027221 */ /* 0x000fe20000000100 */
[----:B------:R-:W-:-:S02]  /*0680*/  FSETP.GEU.AND P0, PT, R16, RZ, PT ;  /* 0x000000ff1000720b */ /* 0x000fc40003f0e000 */
[----:B------:R-:W-:Y:S01]  /*0690*/  FMUL R3, R3, R18 ;  /* 0x0000001203037220 */ /* 0x000fe20000400000 */
[----:B------:R-:W-:Y:S01]  /*06a0*/  FSETP.GEU.AND P1, PT, R4, RZ, PT ;  /* 0x000000ff0400720b */ /* 0x000fe20003f2e000 */
[----:B------:R-:W-:Y:S01]  /*06b0*/  FMUL R2, R5, R2 ;  /* 0x0000000205027220 */ /* 0x000fe20000400000 */
[----:B------:R-:W-:Y:S02]  /*06c0*/  FSEL R16, R16, RZ, P0 ;  /* 0x000000ff10107208 */ /* 0x000fe40000000000 */
[----:B------:R-:W-:Y:S01]  /*06d0*/  FSEL R5, R4, RZ, P1 ;  /* 0x000000ff04057208 */ /* 0x000fe20000800000 */
[----:B-----5:R-:W-:Y:S01]  /*06e0*/  FFMA R3, R22, R3, R24 ;  /* 0x0000000316037223 */ /* 0x020fe20000000018 */
[----:B------:R-:W-:-:S04]  /*06f0*/  FFMA R2, R23, R2, R25 ;  /* 0x0000000217027223 */ /* 0x000fc80000000019 */
[C---:B------:R-:W-:Y:S01]  /*0700*/  FSETP.GEU.AND P0, PT, R3.reuse, -R16, PT ;  /* 0x800000100300720b */ /* 0x040fe20003f0e000 */
[----:B------:R-:W-:Y:S01]  /*0710*/  FADD R3, R3, R16 ;  /* 0x0000001003037221 */ /* 0x000fe20000000000 */
[C---:B------:R-:W-:Y:S01]  /*0720*/  FADD R4, R2.reuse, R5 ;  /* 0x0000000502047221 */ /* 0x040fe20000000000 */
[----:B------:R-:W-:Y:S01]  /*0730*/  FSETP.GEU.AND P1, PT, R2, -R5, PT ;  /* 0x800000050200720b */ /* 0x000fe20003f2e000 */
[----:B0-----:R-:W-:Y:S02]  /*0740*/  IMAD.WIDE R6, R0, 0x4, R6 ;  /* 0x0000000400067825 */ /* 0x001fe400078e0206 */
[----:B------:R-:W-:Y:S02]  /*0750*/  FSEL R2, R3, RZ, P0 ;  /* 0x000000ff03027208 */ /* 0x000fe40000000000 */
[----:B------:R-:W-:-:S05]  /*0760*/  FSEL R3, R4, RZ, P1 ;  /* 0x000000ff04037208 */ /* 0x000fca0000800000 */
[----:B------:R-:W-:Y:S01]  /*0770*/  STG.E.64 desc[UR4][R6.64], R2 ;  /* 0x0000000206007986 */ /* 0x000fe2000c101b04 */
[----:B------:R-:W-:Y:S05]  /*0780*/  EXIT ;  /* 0x000000000000794d */ /* 0x000fea0003800000 */
.L_x_0:
[----:B------:R-:W-:-:S00]  /*0790*/  BRA `(.L_x_0) ;  /* 0xfffffffc00fc7947 */ /* 0x000fc0000383ffff */
[----:B------:R-:W-:-:S00]  /*07a0*/  NOP ;  /* 0x0000000000007918 */ /* 0x000fc00000000000 */
        /* <DEDUP_REMOVED lines=13> */
.L_x_1:


//--------------------- .nv.global.init           --------------------------
	.section	.nv.global.init,"aw",@progbits
.nv.global.init:
	.type		_$_str,@object
	.size		_$_str,(_$_str_$_2 - _$_str)
_$_str:
        /*0000*/ 	.byte	0x5f, 0x5f, 0x43, 0x55, 0x44, 0x41, 0x5f, 0x46, 0x54, 0x5a, 0x00
	.type		_$_str_$_2,@object
	.size		_$_str_$_2,(.L_1 - _$_str_$_2)
_$_str_$_2:
        /*000b*/ 	.byte	0x5f, 0x5f, 0x43, 0x55, 0x44, 0x41, 0x5f, 0x50, 0x52, 0x45, 0x43, 0x5f, 0x53, 0x51, 0x52, 0x54
        /*001b*/ 	.byte	0x00
.L_1:


//--------------------- .nv.constant0.triton_poi_fused__native_batch_norm_legit_no_training_add_convolution_relu_10 --------------------------
	.section	.nv.constant0.triton_poi_fused__native_batch_norm_legit_no_training_add_convolution_relu_10,"a",@progbits
	.sectionflags	@""
	.align	4
.nv.constant0.triton_poi_fused__native_batch_norm_legit_no_training_add_convolution_relu_10:
	.zero		636
